//
// Generated by NVIDIA NVVM Compiler
//
// Compiler Build ID: CL-36424714
// Cuda compilation tools, release 13.0, V13.0.88
// Based on NVVM 20.0.0
//

.version 9.0
.target sm_100
.address_size 64

	// .globl	_Z11blur_kernelP8PPMImageS0_
.const .align 4 .b8 filter[36] = {205, 204, 76, 61, 205, 204, 204, 61, 205, 204, 76, 61, 205, 204, 204, 61, 205, 204, 204, 62, 205, 204, 204, 61, 205, 204, 76, 61, 205, 204, 204, 61, 205, 204, 76, 61};

.visible .entry _Z11blur_kernelP8PPMImageS0_(
	.param .u64 .ptr .align 1 _Z11blur_kernelP8PPMImageS0__param_0,
	.param .u64 .ptr .align 1 _Z11blur_kernelP8PPMImageS0__param_1
)
{
	.reg .pred 	%p<64>;
	.reg .b16 	%rs<28>;
	.reg .b32 	%r<63>;
	.reg .b32 	%f<127>;
	.reg .b64 	%rd<57>;

	ld.param.u64 	%rd3, [_Z11blur_kernelP8PPMImageS0__param_0];
	ld.param.u64 	%rd4, [_Z11blur_kernelP8PPMImageS0__param_1];
	cvta.to.global.u64 	%rd1, %rd4;
	cvta.to.global.u64 	%rd2, %rd3;
	ld.global.v2.u32 	{%r1, %r2}, [%rd2];
	mov.u32 	%r20, %nctaid.x;
	add.s32 	%r21, %r20, %r1;
	add.s32 	%r22, %r21, -1;
	div.u32 	%r3, %r22, %r20;
	mov.u32 	%r23, %nctaid.y;
	add.s32 	%r24, %r23, %r2;
	add.s32 	%r25, %r24, -1;
	div.u32 	%r26, %r25, %r23;
	mov.u32 	%r27, %ctaid.x;
	mul.lo.s32 	%r4, %r3, %r27;
	mov.u32 	%r28, %ctaid.y;
	mul.lo.s32 	%r5, %r26, %r28;
	add.s32 	%r6, %r4, %r3;
	add.s32 	%r7, %r5, %r26;
	mul.lo.s32 	%r29, %r26, %r3;
	mov.u32 	%r30, %ntid.x;
	mov.u32 	%r31, %ntid.y;
	mul.lo.s32 	%r32, %r30, %r31;
	add.s32 	%r33, %r32, %r29;
	add.s32 	%r34, %r33, -1;
	div.s32 	%r9, %r34, %r32;
	mov.u32 	%r35, %tid.y;
	mov.u32 	%r36, %tid.x;
	mad.lo.s32 	%r37, %r35, %r30, %r36;
	mul.lo.s32 	%r61, %r9, %r37;
	st.global.v2.u32 	[%rd1], {%r1, %r2};
	setp.lt.s32 	%p4, %r9, 1;
	setp.ge.s32 	%p5, %r61, %r29;
	or.pred  	%p6, %p4, %p5;
	@%p6 bra 	$L__BB0_23;
	ld.const.f32 	%f1, [filter+4];
	ld.const.f32 	%f2, [filter+28];
	ld.const.f32 	%f3, [filter+32];
	min.s32 	%r11, %r7, %r2;
	min.s32 	%r12, %r6, %r1;
	mov.b32 	%r62, 0;
$L__BB0_2:
	add.s32 	%r15, %r61, 1;
	div.s32 	%r40, %r61, %r3;
	mul.lo.s32 	%r41, %r40, %r3;
	sub.s32 	%r42, %r61, %r41;
	add.s32 	%r16, %r42, %r4;
	add.s32 	%r17, %r40, %r5;
	setp.ge.s32 	%p7, %r16, %r12;
	setp.ge.s32 	%p8, %r17, %r11;
	or.pred  	%p9, %p7, %p8;
	@%p9 bra 	$L__BB0_22;
	setp.gt.s32 	%p10, %r16, 0;
	setp.le.s32 	%p11, %r16, %r1;
	and.pred  	%p1, %p10, %p11;
	not.pred 	%p12, %p1;
	setp.lt.s32 	%p13, %r17, 1;
	or.pred  	%p14, %p12, %p13;
	setp.gt.s32 	%p15, %r17, %r2;
	mov.f32 	%f100, 0f00000000;
	or.pred  	%p16, %p14, %p15;
	mov.f32 	%f101, %f100;
	mov.f32 	%f102, %f100;
	@%p16 bra 	$L__BB0_5;
	add.s32 	%r44, %r17, -1;
	ld.global.u64 	%rd5, [%rd2+8];
	cvta.to.global.u64 	%rd6, %rd5;
	mul.lo.s32 	%r45, %r44, %r1;
	cvt.s64.s32 	%rd7, %r45;
	cvt.u64.u32 	%rd8, %r16;
	add.s64 	%rd9, %rd7, %rd8;
	mad.lo.s64 	%rd10, %rd9, 3, %rd6;
	ld.global.u8 	%rs1, [%rd10+-3];
	ld.global.u8 	%rs2, [%rd10+-2];
	ld.global.u8 	%rs3, [%rd10+-1];
	cvt.rn.f32.u16 	%f102, %rs1;
	cvt.rn.f32.u16 	%f101, %rs2;
	cvt.rn.f32.u16 	%f100, %rs3;
$L__BB0_5:
	ld.const.f32 	%f84, [filter];
	fma.rn.f32 	%f10, %f102, %f84, 0f00000000;
	fma.rn.f32 	%f11, %f101, %f84, 0f00000000;
	fma.rn.f32 	%f12, %f100, %f84, 0f00000000;
	setp.lt.s32 	%p17, %r17, 0;
	or.pred  	%p19, %p12, %p17;
	setp.ge.s32 	%p20, %r17, %r2;
	mov.f32 	%f103, 0f00000000;
	or.pred  	%p21, %p19, %p20;
	mov.f32 	%f104, %f103;
	mov.f32 	%f105, %f103;
	@%p21 bra 	$L__BB0_7;
	ld.global.u64 	%rd11, [%rd2+8];
	cvta.to.global.u64 	%rd12, %rd11;
	mul.lo.s32 	%r46, %r17, %r1;
	cvt.s64.s32 	%rd13, %r46;
	cvt.u64.u32 	%rd14, %r16;
	add.s64 	%rd15, %rd13, %rd14;
	mad.lo.s64 	%rd16, %rd15, 3, %rd12;
	ld.global.u8 	%rs4, [%rd16+-3];
	ld.global.u8 	%rs5, [%rd16+-2];
	ld.global.u8 	%rs6, [%rd16+-1];
	cvt.rn.f32.u16 	%f105, %rs4;
	cvt.rn.f32.u16 	%f104, %rs5;
	cvt.rn.f32.u16 	%f103, %rs6;
$L__BB0_7:
	fma.rn.f32 	%f19, %f105, %f1, %f10;
	fma.rn.f32 	%f20, %f104, %f1, %f11;
	fma.rn.f32 	%f21, %f103, %f1, %f12;
	add.s32 	%r18, %r17, 1;
	setp.lt.s32 	%p22, %r17, -1;
	or.pred  	%p24, %p12, %p22;
	setp.ge.s32 	%p25, %r18, %r2;
	mov.f32 	%f106, 0f00000000;
	or.pred  	%p26, %p24, %p25;
	mov.f32 	%f107, %f106;
	mov.f32 	%f108, %f106;
	@%p26 bra 	$L__BB0_9;
	ld.global.u64 	%rd17, [%rd2+8];
	cvta.to.global.u64 	%rd18, %rd17;
	mul.lo.s32 	%r47, %r18, %r1;
	cvt.s64.s32 	%rd19, %r47;
	cvt.u64.u32 	%rd20, %r16;
	add.s64 	%rd21, %rd19, %rd20;
	mad.lo.s64 	%rd22, %rd21, 3, %rd18;
	ld.global.u8 	%rs7, [%rd22+-3];
	ld.global.u8 	%rs8, [%rd22+-2];
	ld.global.u8 	%rs9, [%rd22+-1];
	cvt.rn.f32.u16 	%f108, %rs7;
	cvt.rn.f32.u16 	%f107, %rs8;
	cvt.rn.f32.u16 	%f106, %rs9;
$L__BB0_9:
	setp.gt.s32 	%p27, %r17, %r2;
	setp.lt.s32 	%p28, %r17, 1;
	ld.const.f32 	%f87, [filter+8];
	fma.rn.f32 	%f28, %f108, %f87, %f19;
	fma.rn.f32 	%f29, %f107, %f87, %f20;
	fma.rn.f32 	%f30, %f106, %f87, %f21;
	setp.gt.s32 	%p29, %r16, -1;
	setp.lt.s32 	%p30, %r16, %r1;
	and.pred  	%p2, %p29, %p30;
	not.pred 	%p31, %p2;
	or.pred  	%p32, %p31, %p28;
	mov.f32 	%f109, 0f00000000;
	or.pred  	%p33, %p32, %p27;
	mov.f32 	%f110, %f109;
	mov.f32 	%f111, %f109;
	@%p33 bra 	$L__BB0_11;
	add.s32 	%r48, %r17, -1;
	ld.global.u64 	%rd23, [%rd2+8];
	cvta.to.global.u64 	%rd24, %rd23;
	mad.lo.s32 	%r49, %r48, %r1, %r16;
	mul.wide.s32 	%rd25, %r49, 3;
	add.s64 	%rd26, %rd24, %rd25;
	ld.global.u8 	%rs10, [%rd26];
	ld.global.u8 	%rs11, [%rd26+1];
	ld.global.u8 	%rs12, [%rd26+2];
	cvt.rn.f32.u16 	%f111, %rs10;
	cvt.rn.f32.u16 	%f110, %rs11;
	cvt.rn.f32.u16 	%f109, %rs12;
$L__BB0_11:
	ld.const.f32 	%f89, [filter+12];
	fma.rn.f32 	%f37, %f111, %f89, %f28;
	fma.rn.f32 	%f38, %f110, %f89, %f29;
	fma.rn.f32 	%f39, %f109, %f89, %f30;
	or.pred  	%p37, %p31, %p17;
	mov.f32 	%f112, 0f00000000;
	or.pred  	%p38, %p37, %p20;
	mov.f32 	%f113, %f112;
	mov.f32 	%f114, %f112;
	@%p38 bra 	$L__BB0_13;
	ld.global.u64 	%rd27, [%rd2+8];
	cvta.to.global.u64 	%rd28, %rd27;
	mad.lo.s32 	%r50, %r17, %r1, %r16;
	mul.wide.s32 	%rd29, %r50, 3;
	add.s64 	%rd30, %rd28, %rd29;
	ld.global.u8 	%rs13, [%rd30];
	ld.global.u8 	%rs14, [%rd30+1];
	ld.global.u8 	%rs15, [%rd30+2];
	cvt.rn.f32.u16 	%f114, %rs13;
	cvt.rn.f32.u16 	%f113, %rs14;
	cvt.rn.f32.u16 	%f112, %rs15;
$L__BB0_13:
	setp.ge.s32 	%p39, %r18, %r2;
	setp.lt.s32 	%p40, %r17, -1;
	ld.const.f32 	%f91, [filter+16];
	fma.rn.f32 	%f46, %f114, %f91, %f37;
	fma.rn.f32 	%f47, %f113, %f91, %f38;
	fma.rn.f32 	%f48, %f112, %f91, %f39;
	or.pred  	%p42, %p31, %p40;
	mov.f32 	%f115, 0f00000000;
	or.pred  	%p43, %p42, %p39;
	mov.f32 	%f116, %f115;
	mov.f32 	%f117, %f115;
	@%p43 bra 	$L__BB0_15;
	ld.global.u64 	%rd31, [%rd2+8];
	cvta.to.global.u64 	%rd32, %rd31;
	mad.lo.s32 	%r51, %r18, %r1, %r16;
	mul.wide.s32 	%rd33, %r51, 3;
	add.s64 	%rd34, %rd32, %rd33;
	ld.global.u8 	%rs16, [%rd34];
	ld.global.u8 	%rs17, [%rd34+1];
	ld.global.u8 	%rs18, [%rd34+2];
	cvt.rn.f32.u16 	%f117, %rs16;
	cvt.rn.f32.u16 	%f116, %rs17;
	cvt.rn.f32.u16 	%f115, %rs18;
$L__BB0_15:
	setp.gt.s32 	%p44, %r17, %r2;
	setp.lt.s32 	%p45, %r17, 1;
	ld.const.f32 	%f93, [filter+20];
	fma.rn.f32 	%f55, %f117, %f93, %f46;
	fma.rn.f32 	%f56, %f116, %f93, %f47;
	fma.rn.f32 	%f57, %f115, %f93, %f48;
	add.s32 	%r52, %r16, 1;
	setp.gt.s32 	%p46, %r16, -2;
	setp.lt.s32 	%p47, %r52, %r1;
	and.pred  	%p3, %p46, %p47;
	not.pred 	%p48, %p3;
	or.pred  	%p49, %p48, %p45;
	mov.f32 	%f118, 0f00000000;
	or.pred  	%p50, %p49, %p44;
	mov.f32 	%f119, %f118;
	mov.f32 	%f120, %f118;
	@%p50 bra 	$L__BB0_17;
	add.s32 	%r53, %r17, -1;
	ld.global.u64 	%rd35, [%rd2+8];
	cvta.to.global.u64 	%rd36, %rd35;
	mul.lo.s32 	%r54, %r53, %r1;
	cvt.s64.s32 	%rd37, %r54;
	cvt.s64.s32 	%rd38, %r16;
	add.s64 	%rd39, %rd37, %rd38;
	mad.lo.s64 	%rd40, %rd39, 3, %rd36;
	ld.global.u8 	%rs19, [%rd40+3];
	ld.global.u8 	%rs20, [%rd40+4];
	ld.global.u8 	%rs21, [%rd40+5];
	cvt.rn.f32.u16 	%f120, %rs19;
	cvt.rn.f32.u16 	%f119, %rs20;
	cvt.rn.f32.u16 	%f118, %rs21;
$L__BB0_17:
	setp.ge.s32 	%p51, %r17, %r2;
	setp.lt.s32 	%p52, %r17, 0;
	ld.const.f32 	%f95, [filter+24];
	fma.rn.f32 	%f64, %f120, %f95, %f55;
	fma.rn.f32 	%f65, %f119, %f95, %f56;
	fma.rn.f32 	%f66, %f118, %f95, %f57;
	or.pred  	%p54, %p48, %p52;
	mov.f32 	%f121, 0f00000000;
	or.pred  	%p55, %p54, %p51;
	mov.f32 	%f122, %f121;
	mov.f32 	%f123, %f121;
	@%p55 bra 	$L__BB0_19;
	ld.global.u64 	%rd41, [%rd2+8];
	cvta.to.global.u64 	%rd42, %rd41;
	mul.lo.s32 	%r55, %r17, %r1;
	cvt.s64.s32 	%rd43, %r55;
	cvt.s64.s32 	%rd44, %r16;
	add.s64 	%rd45, %rd43, %rd44;
	mad.lo.s64 	%rd46, %rd45, 3, %rd42;
	ld.global.u8 	%rs22, [%rd46+3];
	ld.global.u8 	%rs23, [%rd46+4];
	ld.global.u8 	%rs24, [%rd46+5];
	cvt.rn.f32.u16 	%f123, %rs22;
	cvt.rn.f32.u16 	%f122, %rs23;
	cvt.rn.f32.u16 	%f121, %rs24;
$L__BB0_19:
	fma.rn.f32 	%f73, %f123, %f2, %f64;
	fma.rn.f32 	%f74, %f122, %f2, %f65;
	fma.rn.f32 	%f75, %f121, %f2, %f66;
	or.pred  	%p59, %p48, %p40;
	mov.f32 	%f124, 0f00000000;
	or.pred  	%p60, %p59, %p39;
	mov.f32 	%f125, %f124;
	mov.f32 	%f126, %f124;
	@%p60 bra 	$L__BB0_21;
	ld.global.u64 	%rd47, [%rd2+8];
	cvta.to.global.u64 	%rd48, %rd47;
	mul.lo.s32 	%r56, %r18, %r1;
	cvt.s64.s32 	%rd49, %r56;
	cvt.s64.s32 	%rd50, %r16;
	add.s64 	%rd51, %rd49, %rd50;
	mad.lo.s64 	%rd52, %rd51, 3, %rd48;
	ld.global.u8 	%rs25, [%rd52+3];
	ld.global.u8 	%rs26, [%rd52+4];
	ld.global.u8 	%rs27, [%rd52+5];
	cvt.rn.f32.u16 	%f126, %rs25;
	cvt.rn.f32.u16 	%f125, %rs26;
	cvt.rn.f32.u16 	%f124, %rs27;
$L__BB0_21:
	fma.rn.f32 	%f97, %f126, %f3, %f73;
	fma.rn.f32 	%f98, %f125, %f3, %f74;
	fma.rn.f32 	%f99, %f124, %f3, %f75;
	cvt.rzi.u32.f32 	%r57, %f97;
	cvt.rzi.u32.f32 	%r58, %f98;
	cvt.rzi.u32.f32 	%r59, %f99;
	ld.global.u64 	%rd53, [%rd1+8];
	cvta.to.global.u64 	%rd54, %rd53;
	mad.lo.s32 	%r60, %r17, %r1, %r16;
	mul.wide.s32 	%rd55, %r60, 3;
	add.s64 	%rd56, %rd54, %rd55;
	st.global.u8 	[%rd56], %r57;
	st.global.u8 	[%rd56+1], %r58;
	st.global.u8 	[%rd56+2], %r59;
$L__BB0_22:
	add.s32 	%r62, %r62, 1;
	setp.lt.s32 	%p61, %r62, %r9;
	setp.lt.s32 	%p62, %r15, %r29;
	and.pred  	%p63, %p61, %p62;
	mov.u32 	%r61, %r15;
	@%p63 bra 	$L__BB0_2;
$L__BB0_23:
	ret;

}


// ===== COMPILED SASS (sm_100) =====

	.target	sm_100

	.elftype	@"ET_EXEC"


//--------------------- .note.nv.tkinfo           --------------------------
	.section	.note.nv.tkinfo,"",@"SHT_NOTE"
	.sectionflags	@"SHF_NOTE_NV_TKINFO"
	.tkinfo
        /*0018*/ 	.word	0x00000002
        /*0030*/ 	.string	""
        /*0030*/ 	.string	"ptxas"
        /*0030*/ 	.string	"Cuda compilation tools, release 13.0, V13.0.88"
        /*0030*/ 	.string	"Build cuda_13.0.r13.0/compiler.36424714_0"
        /*0030*/ 	.string	"-arch sm_100 -m 64 "



//--------------------- .note.nv.cuinfo           --------------------------
	.section	.note.nv.cuinfo,"",@"SHT_NOTE"
	.sectionflags	@"SHF_NOTE_NV_CUINFO"
        /*0018*/ 	.short	0x0002
        /*001a*/ 	.short	0x0064
        /*001c*/ 	.short	0x0082
	.zero		2


//--------------------- .nv.info                  --------------------------
	.section	.nv.info,"",@"SHT_CUDA_INFO"
	.align	4


	//----- nvinfo : EIATTR_REGCOUNT
	.align		4
        /*0000*/ 	.byte	0x04, 0x2f
        /*0002*/ 	.short	(.L_2 - .L_1)
	.align		4
.L_1:
        /*0004*/ 	.word	index@(_Z11blur_kernelP8PPMImageS0_)
        /*0008*/ 	.word	0x00000020


	//----- nvinfo : EIATTR_FRAME_SIZE
	.align		4
.L_2:
        /*000c*/ 	.byte	0x04, 0x11
        /*000e*/ 	.short	(.L_4 - .L_3)
	.align		4
.L_3:
        /*0010*/ 	.word	index@(_Z11blur_kernelP8PPMImageS0_)
        /*0014*/ 	.word	0x00000000


	//----- nvinfo : EIATTR_MIN_STACK_SIZE
	.align		4
.L_4:
        /*0018*/ 	.byte	0x04, 0x12
        /*001a*/ 	.short	(.L_6 - .L_5)
	.align		4
.L_5:
        /*001c*/ 	.word	index@(_Z11blur_kernelP8PPMImageS0_)
        /*0020*/ 	.word	0x00000000
.L_6:


//--------------------- .nv.compat                --------------------------
	.section	.nv.compat,"",@"SHT_CUDA_COMPAT_INFO"
	.align	4
        /*0000*/ 	.byte	0x02, 0x09, 0x00, 0x00, 0x02, 0x02, 0x01, 0x00, 0x02, 0x05, 0x05, 0x00, 0x03, 0x07, 0x01, 0x01
        /*0010*/ 	.byte	0x02, 0x03, 0x00, 0x00, 0x02, 0x06, 0x01, 0x00, 0x04, 0x0b, 0x08, 0x00, 0x09, 0x00, 0x00, 0x00
        /*0020*/ 	.byte	0x00, 0x00, 0x00, 0x00


//--------------------- .nv.info._Z11blur_kernelP8PPMImageS0_ --------------------------
	.section	.nv.info._Z11blur_kernelP8PPMImageS0_,"",@"SHT_CUDA_INFO"
	.sectionflags	@""
	.align	4


	//----- nvinfo : EIATTR_CUDA_API_VERSION
	.align		4
        /*0000*/ 	.byte	0x04, 0x37
        /*0002*/ 	.short	(.L_8 - .L_7)
.L_7:
        /*0004*/ 	.word	0x00000082


	//----- nvinfo : EIATTR_KPARAM_INFO
	.align		4
.L_8:
        /*0008*/ 	.byte	0x04, 0x17
        /*000a*/ 	.short	(.L_10 - .L_9)
.L_9:
        /*000c*/ 	.word	0x00000000
        /*0010*/ 	.short	0x0001
        /*0012*/ 	.short	0x0008
        /*0014*/ 	.byte	0x00, 0xf5, 0x21, 0x00


	//----- nvinfo : EIATTR_KPARAM_INFO
	.align		4
.L_10:
        /*0018*/ 	.byte	0x04, 0x17
        /*001a*/ 	.short	(.L_12 - .L_11)
.L_11:
        /*001c*/ 	.word	0x00000000
        /*0020*/ 	.short	0x0000
        /*0022*/ 	.short	0x0000
        /*0024*/ 	.byte	0x00, 0xf5, 0x21, 0x00


	//----- nvinfo : EIATTR_SPARSE_MMA_MASK
	.align		4
.L_12:
        /*0028*/ 	.byte	0x03, 0x50
        /*002a*/ 	.short	0x0000


	//----- nvinfo : EIATTR_MAXREG_COUNT
	.align		4
        /*002c*/ 	.byte	0x03, 0x1b
        /*002e*/ 	.short	0x00ff


	//----- nvinfo : EIATTR_MERCURY_ISA_VERSION
	.align		4
        /*0030*/ 	.byte	0x03, 0x5f
        /*0032*/ 	.short	0x0101


	//----- nvinfo : EIATTR_VRC_CTA_INIT_COUNT
	.align		4
        /*0034*/ 	.byte	0x02, 0x4a
	.zero		1
	.zero		1


	//----- nvinfo : EIATTR_EXIT_INSTR_OFFSETS
	.align		4
        /*0038*/ 	.byte	0x04, 0x1c
        /*003a*/ 	.short	(.L_14 - .L_13)


	//   ....[0]....
.L_13:
        /*003c*/ 	.word	0x00000520


	//   ....[1]....
        /*0040*/ 	.word	0x000015b0


	//   ....[2]....
        /*0044*/ 	.word	0x000015e0


	//----- nvinfo : EIATTR_CRS_STACK_SIZE
	.align		4
.L_14:
        /*0048*/ 	.byte	0x04, 0x1e
        /*004a*/ 	.short	(.L_16 - .L_15)
.L_15:
        /*004c*/ 	.word	0x00000000


	//----- nvinfo : EIATTR_CBANK_PARAM_SIZE
	.align		4
.L_16:
        /*0050*/ 	.byte	0x03, 0x19
        /*0052*/ 	.short	0x0010


	//----- nvinfo : EIATTR_PARAM_CBANK
	.align		4
        /*0054*/ 	.byte	0x04, 0x0a
        /*0056*/ 	.short	(.L_18 - .L_17)
	.align		4
.L_17:
        /*0058*/ 	.word	index@(.nv.constant0._Z11blur_kernelP8PPMImageS0_)
        /*005c*/ 	.short	0x0380
        /*005e*/ 	.short	0x0010


	//----- nvinfo : EIATTR_SW_WAR
	.align		4
.L_18:
        /*0060*/ 	.byte	0x04, 0x36
        /*0062*/ 	.short	(.L_20 - .L_19)
.L_19:
        /*0064*/ 	.word	0x00000008
.L_20:


//--------------------- .nv.callgraph             --------------------------
	.section	.nv.callgraph,"",@"SHT_CUDA_CALLGRAPH"
	.align	4
	.sectionentsize	8
	.align		4
        /*0000*/ 	.word	0x00000000
	.align		4
        /*0004*/ 	.word	0xffffffff
	.align		4
        /*0008*/ 	.word	0x00000000
	.align		4
        /*000c*/ 	.word	0xfffffffe
	.align		4
        /*0010*/ 	.word	0x00000000
	.align		4
        /*0014*/ 	.word	0xfffffffd
	.align		4
        /*0018*/ 	.word	0x00000000
	.align		4
        /*001c*/ 	.word	0xfffffffc


//--------------------- .nv.constant3             --------------------------
	.section	.nv.constant3,"a",@progbits
	.align	4
.nv.constant3:
	.type		filter,@object
	.size		filter,(.L_0 - filter)
filter:
        /*0000*/ 	.byte	0xcd, 0xcc, 0x4c, 0x3d, 0xcd, 0xcc, 0xcc, 0x3d, 0xcd, 0xcc, 0x4c, 0x3d, 0xcd, 0xcc, 0xcc, 0x3d
        /*0010*/ 	.byte	0xcd, 0xcc, 0xcc, 0x3e, 0xcd, 0xcc, 0xcc, 0x3d, 0xcd, 0xcc, 0x4c, 0x3d, 0xcd, 0xcc, 0xcc, 0x3d
        /*0020*/ 	.byte	0xcd, 0xcc, 0x4c, 0x3d
.L_0:


//--------------------- .text._Z11blur_kernelP8PPMImageS0_ --------------------------
	.section	.text._Z11blur_kernelP8PPMImageS0_,"ax",@progbits
	.align	128
        .global         _Z11blur_kernelP8PPMImageS0_
        .type           _Z11blur_kernelP8PPMImageS0_,@function
        .size           _Z11blur_kernelP8PPMImageS0_,(.L_x_4 - _Z11blur_kernelP8PPMImageS0_)
        .other          _Z11blur_kernelP8PPMImageS0_,@"STO_CUDA_ENTRY STV_DEFAULT"
_Z11blur_kernelP8PPMImageS0_:
.text._Z11blur_kernelP8PPMImageS0_:
[----:B------:R-:W-:Y:S08]  /*0000*/  LDC R1, c[0x0][0x37c] ;  /* 0x0000df00ff017b82 */ /* 0x000ff00000000800 */
[----:B------:R-:W0:Y:S01]  /*0010*/  LDC.64 R14, c[0x0][0x380] ;  /* 0x0000e000ff0e7b82 */ /* 0x000e220000000a00 */
[----:B------:R-:W0:Y:S02]  /*0020*/  LDCU.64 UR6, c[0x0][0x358] ;  /* 0x00006b00ff0677ac */ /* 0x000e240008000a00 */
[----:B0-----:R-:W2:Y:S05]  /*0030*/  LDG.E.64 R14, desc[UR6][R14.64] ;  /* 0x000000060e0e7981 */ /* 0x001eaa000c1e1b00 */
[----:B------:R-:W0:Y:S08]  /*0040*/  LDC R3, c[0x0][0x370] ;  /* 0x0000dc00ff037b82 */ /* 0x000e300000000800 */
[----:B------:R-:W1:Y:S08]  /*0050*/  LDC R2, c[0x0][0x374] ;  /* 0x0000dd00ff027b82 */ /* 0x000e700000000800 */
[----:B------:R-:W3:Y:S01]  /*0060*/  LDC R4, c[0x0][0x360] ;  /* 0x0000d800ff047b82 */ /* 0x000ee20000000800 */
[----:B0-----:R-:W0:Y:S07]  /*0070*/  I2F.U32.RP R0, R3 ;  /* 0x0000000300007306 */ /* 0x001e2e0000209000 */
[----:B------:R-:W3:Y:S01]  /*0080*/  LDC R11, c[0x0][0x364] ;  /* 0x0000d900ff0b7b82 */ /* 0x000ee20000000800 */
[----:B------:R-:W-:Y:S01]  /*0090*/  ISETP.NE.U32.AND P2, PT, R3, RZ, PT ;  /* 0x000000ff0300720c */ /* 0x000fe20003f45070 */
[----:B-1----:R-:W1:Y:S01]  /*00a0*/  I2F.U32.RP R5, R2 ;  /* 0x0000000200057306 */ /* 0x002e620000209000 */
[----:B------:R-:W-:-:S07]  /*00b0*/  ISETP.NE.U32.AND P5, PT, R2, RZ, PT ;  /* 0x000000ff0200720c */ /* 0x000fce0003fa5070 */
[----:B0-----:R-:W0:Y:S08]  /*00c0*/  MUFU.RCP R0, R0 ;  /* 0x0000000000007308 */ /* 0x001e300000001000 */
[----:B-1----:R-:W1:Y:S01]  /*00d0*/  MUFU.RCP R5, R5 ;  /* 0x0000000500057308 */ /* 0x002e620000001000 */
[----:B0-----:R-:W-:-:S07]  /*00e0*/  VIADD R6, R0, 0xffffffe ;  /* 0x0ffffffe00067836 */ /* 0x001fce0000000000 */
[----:B------:R0:W4:Y:S01]  /*00f0*/  F2I.FTZ.U32.TRUNC.NTZ R7, R6 ;  /* 0x0000000600077305 */ /* 0x000122000021f000 */
[----:B-1----:R-:W-:Y:S02]  /*0100*/  VIADD R8, R5, 0xffffffe ;  /* 0x0ffffffe05087836 */ /* 0x002fe40000000000 */
[----:B---3--:R-:W-:-:S05]  /*0110*/  IMAD R5, R4, R11, RZ ;  /* 0x0000000b04057224 */ /* 0x008fca00078e02ff */
[----:B------:R1:W3:Y:S01]  /*0120*/  F2I.FTZ.U32.TRUNC.NTZ R9, R8 ;  /* 0x0000000800097305 */ /* 0x0002e2000021f000 */
[----:B0-----:R-:W-:Y:S02]  /*0130*/  IMAD.MOV.U32 R6, RZ, RZ, RZ ;  /* 0x000000ffff067224 */ /* 0x001fe400078e00ff */
[----:B----4-:R-:W-:Y:S02]  /*0140*/  IMAD.MOV R10, RZ, RZ, -R7 ;  /* 0x000000ffff0a7224 */ /* 0x010fe400078e0a07 */
[----:B-1----:R-:W-:Y:S02]  /*0150*/  IMAD.MOV.U32 R8, RZ, RZ, RZ ;  /* 0x000000ffff087224 */ /* 0x002fe400078e00ff */
[----:B------:R-:W-:Y:S01]  /*0160*/  IMAD R13, R10, R3, RZ ;  /* 0x000000030a0d7224 */ /* 0x000fe200078e02ff */
[----:B---3--:R-:W-:-:S03]  /*0170*/  IADD3 R17, PT, PT, RZ, -R9, RZ ;  /* 0x80000009ff117210 */ /* 0x008fc60007ffe0ff */
[----:B------:R-:W-:Y:S01]  /*0180*/  IMAD.HI.U32 R7, R7, R13, R6 ;  /* 0x0000000d07077227 */ /* 0x000fe200078e0006 */
[----:B------:R-:W-:-:S03]  /*0190*/  IABS R6, R5 ;  /* 0x0000000500067213 */ /* 0x000fc60000000000 */
[----:B------:R-:W-:-:S04]  /*01a0*/  IMAD R11, R17, R2, RZ ;  /* 0x00000002110b7224 */ /* 0x000fc800078e02ff */
[----:B------:R-:W-:Y:S01]  /*01b0*/  IMAD.HI.U32 R10, R9, R11, R8 ;  /* 0x0000000b090a7227 */ /* 0x000fe200078e0008 */
[----:B--2---:R-:W-:Y:S02]  /*01c0*/  IADD3 R8, PT, PT, R3, -0x1, R14 ;  /* 0xffffffff03087810 */ /* 0x004fe40007ffe00e */
[----:B------:R-:W-:-:S03]  /*01d0*/  IADD3 R9, PT, PT, R2, -0x1, R15 ;  /* 0xffffffff02097810 */ /* 0x000fc60007ffe00f */
[----:B------:R-:W-:-:S04]  /*01e0*/  IMAD.HI.U32 R0, R7, R8, RZ ;  /* 0x0000000807007227 */ /* 0x000fc800078e00ff */
[----:B------:R-:W-:Y:S02]  /*01f0*/  IMAD.HI.U32 R7, R10, R9, RZ ;  /* 0x000000090a077227 */ /* 0x000fe400078e00ff */
[----:B------:R-:W0:Y:S02]  /*0200*/  I2F.RP R10, R6 ;  /* 0x00000006000a7306 */ /* 0x000e240000209400 */
[----:B------:R-:W-:Y:S01]  /*0210*/  IMAD.MOV R11, RZ, RZ, -R0 ;  /* 0x000000ffff0b7224 */ /* 0x000fe200078e0a00 */
[----:B------:R-:W-:-:S03]  /*0220*/  IADD3 R12, PT, PT, -R7, RZ, RZ ;  /* 0x000000ff070c7210 */ /* 0x000fc60007ffe1ff */
[----:B------:R-:W-:Y:S02]  /*0230*/  IMAD R8, R3, R11, R8 ;  /* 0x0000000b03087224 */ /* 0x000fe400078e0208 */
[----:B------:R-:W-:-:S03]  /*0240*/  IMAD R9, R2, R12, R9 ;  /* 0x0000000c02097224 */ /* 0x000fc600078e0209 */
[C---:B------:R-:W-:Y:S02]  /*0250*/  ISETP.GE.U32.AND P0, PT, R8.reuse, R3, PT ;  /* 0x000000030800720c */ /* 0x040fe40003f06070 */
[C---:B------:R-:W-:Y:S01]  /*0260*/  ISETP.GE.U32.AND P3, PT, R9.reuse, R2, PT ;  /* 0x000000020900720c */ /* 0x040fe20003f66070 */
[----:B0-----:R-:W0:Y:S10]  /*0270*/  MUFU.RCP R10, R10 ;  /* 0x0000000a000a7308 */ /* 0x001e340000001000 */
[----:B------:R-:W-:Y:S01]  /*0280*/  @P0 IMAD.IADD R8, R8, 0x1, -R3 ;  /* 0x0000000108080824 */ /* 0x000fe200078e0a03 */
[----:B------:R-:W-:Y:S01]  /*0290*/  @P0 IADD3 R0, PT, PT, R0, 0x1, RZ ;  /* 0x0000000100000810 */ /* 0x000fe20007ffe0ff */
[----:B------:R-:W-:-:S02]  /*02a0*/  @P3 IMAD.IADD R9, R9, 0x1, -R2 ;  /* 0x0000000109093824 */ /* 0x000fc400078e0a02 */
[----:B------:R-:W-:Y:S01]  /*02b0*/  @P3 VIADD R7, R7, 0x1 ;  /* 0x0000000107073836 */ /* 0x000fe20000000000 */
[----:B------:R-:W-:Y:S02]  /*02c0*/  ISETP.GE.U32.AND P1, PT, R8, R3, PT ;  /* 0x000000030800720c */ /* 0x000fe40003f26070 */
[----:B------:R-:W-:Y:S01]  /*02d0*/  ISETP.GE.U32.AND P4, PT, R9, R2, PT ;  /* 0x000000020900720c */ /* 0x000fe20003f86070 */
[----:B0-----:R-:W-:-:S04]  /*02e0*/  VIADD R8, R10, 0xffffffe ;  /* 0x0ffffffe0a087836 */ /* 0x001fc80000000000 */
[----:B------:R0:W1:Y:S06]  /*02f0*/  F2I.FTZ.U32.TRUNC.NTZ R9, R8 ;  /* 0x0000000800097305 */ /* 0x00006c000021f000 */
[----:B------:R-:W-:Y:S01]  /*0300*/  @P1 VIADD R0, R0, 0x1 ;  /* 0x0000000100001836 */ /* 0x000fe20000000000 */
[----:B------:R-:W-:Y:S01]  /*0310*/  @!P2 LOP3.LUT R0, RZ, R3, RZ, 0x33, !PT ;  /* 0x00000003ff00a212 */ /* 0x000fe200078e33ff */
[----:B------:R-:W-:Y:S01]  /*0320*/  @P4 VIADD R7, R7, 0x1 ;  /* 0x0000000107074836 */ /* 0x000fe20000000000 */
[----:B------:R-:W-:Y:S02]  /*0330*/  @!P5 LOP3.LUT R7, RZ, R2, RZ, 0x33, !PT ;  /* 0x00000002ff07d212 */ /* 0x000fe400078e33ff */
[----:B0-----:R-:W-:-:S03]  /*0340*/  IABS R8, R5 ;  /* 0x0000000500087213 */ /* 0x001fc60000000000 */
[----:B------:R-:W-:Y:S01]  /*0350*/  IMAD R2, R0, R7, RZ ;  /* 0x0000000700027224 */ /* 0x000fe200078e02ff */
[----:B-1----:R-:W-:Y:S01]  /*0360*/  IADD3 R3, PT, PT, RZ, -R9, RZ ;  /* 0x80000009ff037210 */ /* 0x002fe20007ffe0ff */
[----:B------:R-:W-:Y:S02]  /*0370*/  IMAD.MOV R12, RZ, RZ, -R8 ;  /* 0x000000ffff0c7224 */ /* 0x000fe400078e0a08 */
[----:B------:R-:W-:Y:S01]  /*0380*/  IMAD.MOV.U32 R8, RZ, RZ, RZ ;  /* 0x000000ffff087224 */ /* 0x000fe200078e00ff */
[----:B------:R-:W-:Y:S01]  /*0390*/  IADD3 R10, PT, PT, R5, -0x1, R2 ;  /* 0xffffffff050a7810 */ /* 0x000fe20007ffe002 */
[----:B------:R-:W-:-:S03]  /*03a0*/  IMAD R3, R3, R6, RZ ;  /* 0x0000000603037224 */ /* 0x000fc600078e02ff */
[----:B------:R-:W-:Y:S01]  /*03b0*/  IABS R11, R10 ;  /* 0x0000000a000b7213 */ /* 0x000fe20000000000 */
[----:B------:R-:W-:Y:S01]  /*03c0*/  IMAD.HI.U32 R8, R9, R3, R8 ;  /* 0x0000000309087227 */ /* 0x000fe200078e0008 */
[----:B------:R-:W-:-:S03]  /*03d0*/  LOP3.LUT R10, R10, R5, RZ, 0x3c, !PT ;  /* 0x000000050a0a7212 */ /* 0x000fc600078e3cff */
[----:B------:R-:W-:Y:S01]  /*03e0*/  IMAD.MOV.U32 R9, RZ, RZ, R11 ;  /* 0x000000ffff097224 */ /* 0x000fe200078e000b */
[----:B------:R-:W-:Y:S01]  /*03f0*/  ISETP.GE.AND P2, PT, R10, RZ, PT ;  /* 0x000000ff0a00720c */ /* 0x000fe20003f46270 */
[----:B------:R-:W0:Y:S02]  /*0400*/  S2R R11, SR_TID.Y ;  /* 0x00000000000b7919 */ /* 0x000e240000002200 */
[----:B------:R-:W-:-:S04]  /*0410*/  IMAD.HI.U32 R3, R8, R9, RZ ;  /* 0x0000000908037227 */ /* 0x000fc800078e00ff */
[----:B------:R-:W-:Y:S02]  /*0420*/  IMAD R9, R3, R12, R9 ;  /* 0x0000000c03097224 */ /* 0x000fe400078e0209 */
[----:B------:R-:W0:Y:S03]  /*0430*/  S2R R12, SR_TID.X ;  /* 0x00000000000c7919 */ /* 0x000e260000002100 */
[----:B------:R-:W-:-:S13]  /*0440*/  ISETP.GT.U32.AND P1, PT, R6, R9, PT ;  /* 0x000000090600720c */ /* 0x000fda0003f24070 */
[-C--:B------:R-:W-:Y:S01]  /*0450*/  @!P1 IADD3 R9, PT, PT, R9, -R6.reuse, RZ ;  /* 0x8000000609099210 */ /* 0x080fe20007ffe0ff */
[----:B------:R-:W-:Y:S01]  /*0460*/  @!P1 VIADD R3, R3, 0x1 ;  /* 0x0000000103039836 */ /* 0x000fe20000000000 */
[----:B------:R-:W-:Y:S02]  /*0470*/  ISETP.NE.AND P1, PT, R5, RZ, PT ;  /* 0x000000ff0500720c */ /* 0x000fe40003f25270 */
[----:B------:R-:W-:Y:S02]  /*0480*/  ISETP.GE.U32.AND P0, PT, R9, R6, PT ;  /* 0x000000060900720c */ /* 0x000fe40003f06070 */
[----:B------:R-:W1:Y:S01]  /*0490*/  LDC.64 R8, c[0x0][0x388] ;  /* 0x0000e200ff087b82 */ /* 0x000e620000000a00 */
[----:B0-----:R-:W-:-:S10]  /*04a0*/  IMAD R4, R4, R11, R12 ;  /* 0x0000000b04047224 */ /* 0x001fd400078e020c */
[----:B------:R-:W-:-:S04]  /*04b0*/  @P0 VIADD R3, R3, 0x1 ;  /* 0x0000000103030836 */ /* 0x000fc80000000000 */
[----:B------:R-:W-:Y:S01]  /*04c0*/  @!P2 IMAD.MOV R3, RZ, RZ, -R3 ;  /* 0x000000ffff03a224 */ /* 0x000fe200078e0a03 */
[----:B------:R-:W-:-:S05]  /*04d0*/  @!P1 LOP3.LUT R3, RZ, R5, RZ, 0x33, !PT ;  /* 0x00000005ff039212 */ /* 0x000fca00078e33ff */
[----:B------:R-:W-:Y:S01]  /*04e0*/  IMAD R13, R3, R4, RZ ;  /* 0x00000004030d7224 */ /* 0x000fe200078e02ff */
[----:B-1----:R0:W-:Y:S04]  /*04f0*/  STG.E.64 desc[UR6][R8.64], R14 ;  /* 0x0000000e08007986 */ /* 0x0021e8000c101b06 */
[----:B------:R-:W-:-:S04]  /*0500*/  ISETP.GE.AND P0, PT, R13, R2, PT ;  /* 0x000000020d00720c */ /* 0x000fc80003f06270 */
[----:B------:R-:W-:-:S13]  /*0510*/  ISETP.LT.OR P0, PT, R3, 0x1, P0 ;  /* 0x000000010300780c */ /* 0x000fda0000701670 */
[----:B0-----:R-:W-:Y:S05]  /*0520*/  @P0 EXIT ;  /* 0x000000000000094d */ /* 0x001fea0003800000 */
[----:B------:R-:W0:Y:S01]  /*0530*/  S2UR UR5, SR_CTAID.Y ;  /* 0x00000000000579c3 */ /* 0x000e220000002600 */
[----:B------:R-:W-:Y:S01]  /*0540*/  IABS R6, R0 ;  /* 0x0000000000067213 */ /* 0x000fe20000000000 */
[----:B------:R-:W-:Y:S01]  /*0550*/  IMAD.MOV.U32 R9, RZ, RZ, R13 ;  /* 0x000000ffff097224 */ /* 0x000fe200078e000d */
[----:B------:R-:W1:Y:S01]  /*0560*/  LDCU UR8, c[0x3][URZ] ;  /* 0x00c00000ff0877ac */ /* 0x000e620008000800 */
[----:B------:R-:W2:Y:S04]  /*0570*/  LDCU UR9, c[0x3][0x4] ;  /* 0x00c00080ff0977ac */ /* 0x000ea80008000800 */
[----:B------:R-:W3:Y:S01]  /*0580*/  S2UR UR4, SR_CTAID.X ;  /* 0x00000000000479c3 */ /* 0x000ee20000002500 */
[----:B------:R-:W4:Y:S01]  /*0590*/  LDCU UR10, c[0x3][0x8] ;  /* 0x00c00100ff0a77ac */ /* 0x000f220008000800 */
[----:B------:R-:W1:Y:S01]  /*05a0*/  LDCU UR11, c[0x3][0xc] ;  /* 0x00c00180ff0b77ac */ /* 0x000e620008000800 */
[----:B------:R-:W1:Y:S01]  /*05b0*/  LDCU UR12, c[0x3][0x10] ;  /* 0x00c00200ff0c77ac */ /* 0x000e620008000800 */
[----:B------:R-:W1:Y:S01]  /*05c0*/  LDCU UR13, c[0x3][0x14] ;  /* 0x00c00280ff0d77ac */ /* 0x000e620008000800 */
[C---:B0-----:R-:W-:Y:S01]  /*05d0*/  IMAD R4, R7.reuse, UR5, RZ ;  /* 0x0000000507047c24 */ /* 0x041fe2000f8e02ff */
[----:B------:R-:W0:Y:S04]  /*05e0*/  LDCU UR14, c[0x3][0x18] ;  /* 0x00c00300ff0e77ac */ /* 0x000e280008000800 */
[----:B------:R-:W-:Y:S01]  /*05f0*/  IADD3 R8, PT, PT, R7, R4, RZ ;  /* 0x0000000407087210 */ /* 0x000fe20007ffe0ff */
[----:B------:R-:W0:Y:S01]  /*0600*/  LDCU UR15, c[0x3][0x1c] ;  /* 0x00c00380ff0f77ac */ /* 0x000e220008000800 */
[----:B---3--:R-:W-:-:S02]  /*0610*/  IMAD R5, R0, UR4, RZ ;  /* 0x0000000400057c24 */ /* 0x008fc4000f8e02ff */
[----:B------:R-:W-:Y:S01]  /*0620*/  VIMNMX R7, PT, PT, R15, R8, PT ;  /* 0x000000080f077248 */ /* 0x000fe20003fe0100 */
[----:B------:R-:W3:Y:S01]  /*0630*/  LDCU UR16, c[0x3][0x20] ;  /* 0x00c00400ff1077ac */ /* 0x000ee20008000800 */
[----:B------:R-:W-:Y:S01]  /*0640*/  IMAD.IADD R11, R0, 0x1, R5 ;  /* 0x00000001000b7824 */ /* 0x000fe200078e0205 */
[----:B------:R-:W-:-:S04]  /*0650*/  UMOV UR4, URZ ;  /* 0x000000ff00047c82 */ /* 0x000fc80008000000 */
[----:B-12-4-:R-:W-:-:S07]  /*0660*/  VIMNMX R8, PT, PT, R14, R11, PT ;  /* 0x0000000b0e087248 */ /* 0x016fce0003fe0100 */
.L_x_2:
[----:B--2---:R-:W1:Y:S01]  /*0670*/  I2F.RP R12, R6 ;  /* 0x00000006000c7306 */ /* 0x004e620000209400 */
[----:B------:R-:W-:Y:S01]  /*0680*/  IABS R13, R9 ;  /* 0x00000009000d7213 */ /* 0x000fe20000000000 */
[----:B------:R-:W-:Y:S01]  /*0690*/  UIADD3 UR4, UPT, UPT, UR4, 0x1, URZ ;  /* 0x0000000104047890 */ /* 0x000fe2000fffe0ff */
[----:B------:R-:W-:Y:S01]  /*06a0*/  IABS R18, R0 ;  /* 0x0000000000127213 */ /* 0x000fe20000000000 */
[----:B------:R-:W-:Y:S04]  /*06b0*/  BSSY.RECONVERGENT B0, `(.L_x_0) ;  /* 0x00000ef000007945 */ /* 0x000fe80003800200 */
[----:B-1----:R-:W1:Y:S02]  /*06c0*/  MUFU.RCP R12, R12 ;  /* 0x0000000c000c7308 */ /* 0x002e640000001000 */
[----:B-1----:R-:W-:-:S02]  /*06d0*/  IADD3 R10, PT, PT, R12, 0xffffffe, RZ ;  /* 0x0ffffffe0c0a7810 */ /* 0x002fc40007ffe0ff */
[----:B------:R-:W-:-:S04]  /*06e0*/  IABS R12, R0 ;  /* 0x00000000000c7213 */ /* 0x000fc80000000000 */
[----:B------:R1:W2:Y:S02]  /*06f0*/  F2I.FTZ.U32.TRUNC.NTZ R11, R10 ;  /* 0x0000000a000b7305 */ /* 0x0002a4000021f000 */
[----:B-1----:R-:W-:Y:S02]  /*0700*/  IMAD.MOV.U32 R10, RZ, RZ, RZ ;  /* 0x000000ffff0a7224 */ /* 0x002fe400078e00ff */
[----:B--2---:R-:W-:-:S04]  /*0710*/  IMAD.MOV R17, RZ, RZ, -R11 ;  /* 0x000000ffff117224 */ /* 0x004fc800078e0a0b */
[----:B------:R-:W-:-:S04]  /*0720*/  IMAD R17, R17, R6, RZ ;  /* 0x0000000611117224 */ /* 0x000fc800078e02ff */
[----:B------:R-:W-:Y:S01]  /*0730*/  IMAD.HI.U32 R16, R11, R17, R10 ;  /* 0x000000110b107227 */ /* 0x000fe200078e000a */
[----:B------:R-:W-:-:S05]  /*0740*/  IADD3 R11, PT, PT, RZ, -R18, RZ ;  /* 0x80000012ff0b7210 */ /* 0x000fca0007ffe0ff */
[----:B------:R-:W-:-:S04]  /*0750*/  IMAD.HI.U32 R10, R16, R13, RZ ;  /* 0x0000000d100a7227 */ /* 0x000fc800078e00ff */
[----:B------:R-:W-:-:S05]  /*0760*/  IMAD R11, R10, R11, R13 ;  /* 0x0000000b0a0b7224 */ /* 0x000fca00078e020d */
[----:B------:R-:W-:-:S13]  /*0770*/  ISETP.GT.U32.AND P1, PT, R6, R11, PT ;  /* 0x0000000b0600720c */ /* 0x000fda0003f24070 */
[----:B------:R-:W-:Y:S02]  /*0780*/  @!P1 IMAD.IADD R11, R11, 0x1, -R12 ;  /* 0x000000010b0b9824 */ /* 0x000fe400078e0a0c */
[----:B------:R-:W-:Y:S01]  /*0790*/  @!P1 VIADD R10, R10, 0x1 ;  /* 0x000000010a0a9836 */ /* 0x000fe20000000000 */
[----:B------:R-:W-:Y:S02]  /*07a0*/  ISETP.NE.AND P1, PT, R0, RZ, PT ;  /* 0x000000ff0000720c */ /* 0x000fe40003f25270 */
[----:B------:R-:W-:Y:S02]  /*07b0*/  ISETP.GE.U32.AND P0, PT, R11, R6, PT ;  /* 0x000000060b00720c */ /* 0x000fe40003f06070 */
[----:B------:R-:W-:-:S04]  /*07c0*/  LOP3.LUT R11, R9, R0, RZ, 0x3c, !PT ;  /* 0x00000000090b7212 */ /* 0x000fc800078e3cff */
[----:B------:R-:W-:-:S07]  /*07d0*/  ISETP.GE.AND P2, PT, R11, RZ, PT ;  /* 0x000000ff0b00720c */ /* 0x000fce0003f46270 */
[----:B------:R-:W-:-:S06]  /*07e0*/  @P0 IADD3 R10, PT, PT, R10, 0x1, RZ ;  /* 0x000000010a0a0810 */ /* 0x000fcc0007ffe0ff */
[----:B------:R-:W-:Y:S01]  /*07f0*/  @!P2 IMAD.MOV R10, RZ, RZ, -R10 ;  /* 0x000000ffff0aa224 */ /* 0x000fe200078e0a0a */
[----:B------:R-:W-:-:S04]  /*0800*/  @!P1 LOP3.LUT R10, RZ, R0, RZ, 0x33, !PT ;  /* 0x00000000ff0a9212 */ /* 0x000fc800078e33ff */
[----:B------:R-:W-:Y:S01]  /*0810*/  IADD3 R11, PT, PT, R4, R10, RZ ;  /* 0x0000000a040b7210 */ /* 0x000fe20007ffe0ff */
[----:B------:R-:W-:-:S03]  /*0820*/  IMAD.MOV R12, RZ, RZ, -R10 ;  /* 0x000000ffff0c7224 */ /* 0x000fc600078e0a0a */
[----:B------:R-:W-:Y:S01]  /*0830*/  ISETP.GE.AND P0, PT, R11, R7, PT ;  /* 0x000000070b00720c */ /* 0x000fe20003f06270 */
[----:B------:R-:W-:Y:S02]  /*0840*/  IMAD R12, R0, R12, R9 ;  /* 0x0000000c000c7224 */ /* 0x000fe400078e0209 */
[----:B------:R-:W-:Y:S02]  /*0850*/  VIADD R9, R9, 0x1 ;  /* 0x0000000109097836 */ /* 0x000fe40000000000 */
[----:B------:R-:W-:-:S03]  /*0860*/  IMAD.IADD R12, R5, 0x1, R12 ;  /* 0x00000001050c7824 */ /* 0x000fc600078e020c */
[----:B------:R-:W-:Y:S02]  /*0870*/  ISETP.GE.AND P6, PT, R9, R2, PT ;  /* 0x000000020900720c */ /* 0x000fe40003fc6270 */
[----:B------:R-:W-:-:S13]  /*0880*/  ISETP.GE.OR P0, PT, R12, R8, P0 ;  /* 0x000000080c00720c */ /* 0x000fda0000706670 */
[----:B------:R-:W-:Y:S05]  /*0890*/  @P0 BRA `(.L_x_1) ;  /* 0x0000000c00400947 */ /* 0x000fea0003800000 */
[----:B------:R-:W-:-:S04]  /*08a0*/  ISETP.GT.AND P0, PT, R12, R14, PT ;  /* 0x0000000e0c00720c */ /* 0x000fc80003f04270 */
[----:B------:R-:W-:-:S04]  /*08b0*/  ISETP.GT.AND P0, PT, R12, RZ, !P0 ;  /* 0x000000ff0c00720c */ /* 0x000fc80004704270 */
[C---:B------:R-:W-:Y:S02]  /*08c0*/  ISETP.LT.OR P2, PT, R11.reuse, 0x1, !P0 ;  /* 0x000000010b00780c */ /* 0x040fe40004741670 */
[C---:B------:R-:W-:Y:S02]  /*08d0*/  ISETP.LT.OR P3, PT, R11.reuse, RZ, !P0 ;  /* 0x000000ff0b00720c */ /* 0x040fe40004761670 */
[CC--:B------:R-:W-:Y:S02]  /*08e0*/  ISETP.GT.OR P2, PT, R11.reuse, R15.reuse, P2 ;  /* 0x0000000f0b00720c */ /* 0x0c0fe40001744670 */
[----:B------:R-:W-:-:S11]  /*08f0*/  ISETP.GE.OR P3, PT, R11, R15, P3 ;  /* 0x0000000f0b00720c */ /* 0x000fd60001f66670 */
[----:B------:R-:W1:Y:S08]  /*0900*/  @!P2 LDC.64 R16, c[0x0][0x380] ;  /* 0x0000e000ff10ab82 */ /* 0x000e700000000a00 */
[----:B------:R-:W2:Y:S01]  /*0910*/  @!P3 LDC.64 R24, c[0x0][0x380] ;  /* 0x0000e000ff18bb82 */ /* 0x000ea20000000a00 */
[C---:B------:R-:W-:Y:S02]  /*0920*/  IADD3 R21, PT, PT, R11.reuse, 0x1, RZ ;  /* 0x000000010b157810 */ /* 0x040fe40007ffe0ff */
[----:B------:R-:W-:-:S04]  /*0930*/  ISETP.LT.OR P4, PT, R11, -0x1, !P0 ;  /* 0xffffffff0b00780c */ /* 0x000fc80004781670 */
[----:B------:R-:W-:Y:S01]  /*0940*/  ISETP.GE.OR P4, PT, R21, R15, P4 ;  /* 0x0000000f1500720c */ /* 0x000fe20002786670 */
[----:B-1----:R-:W4:Y:S04]  /*0950*/  @!P2 LDG.E.64 R16, desc[UR6][R16.64+0x8] ;  /* 0x000008061010a981 */ /* 0x002f28000c1e1b00 */
[----:B--2---:R-:W2:Y:S08]  /*0960*/  @!P3 LDG.E.64 R24, desc[UR6][R24.64+0x8] ;  /* 0x000008061818b981 */ /* 0x004eb0000c1e1b00 */
[----:B------:R-:W1:Y:S02]  /*0970*/  @!P4 LDC.64 R26, c[0x0][0x380] ;  /* 0x0000e000ff1acb82 */ /* 0x000e640000000a00 */
[----:B-1----:R-:W5:Y:S01]  /*0980*/  @!P4 LDG.E.64 R26, desc[UR6][R26.64+0x8] ;  /* 0x000008061a1ac981 */ /* 0x002f62000c1e1b00 */
[----:B------:R-:W-:Y:S01]  /*0990*/  @!P2 VIADD R13, R11, 0xffffffff ;  /* 0xffffffff0b0da836 */ /* 0x000fe20000000000 */
[----:B------:R-:W-:-:S03]  /*09a0*/  ISETP.GE.AND P5, PT, R12, R14, PT ;  /* 0x0000000e0c00720c */ /* 0x000fc60003fa6270 */
[----:B------:R-:W-:-:S05]  /*09b0*/  @!P2 IMAD R13, R14, R13, RZ ;  /* 0x0000000d0e0da224 */ /* 0x000fca00078e02ff */
[----:B------:R-:W-:-:S04]  /*09c0*/  @!P2 IADD3 R19, P0, PT, R12, R13, RZ ;  /* 0x0000000d0c13a210 */ /* 0x000fc80007f1e0ff */
[----:B------:R-:W-:Y:S01]  /*09d0*/  @!P2 LEA.HI.X.SX32 R10, R13, RZ, 0x1, P0 ;  /* 0x000000ff0d0aa211 */ /* 0x000fe200000f0eff */
[----:B------:R-:W-:Y:S01]  /*09e0*/  @!P3 IMAD R13, R14, R11, RZ ;  /* 0x0000000b0e0db224 */ /* 0x000fe200078e02ff */
[----:B------:R-:W-:-:S03]  /*09f0*/  ISETP.GT.AND P5, PT, R12, -0x1, !P5 ;  /* 0xffffffff0c00780c */ /* 0x000fc60006fa4270 */
[----:B------:R-:W-:Y:S02]  /*0a00*/  @!P2 IMAD R23, R10, 0x3, RZ ;  /* 0x000000030a17a824 */ /* 0x000fe400078e02ff */
[----:B------:R-:W-:-:S05]  /*0a10*/  @!P4 IMAD R29, R14, R21, RZ ;  /* 0x000000150e1dc224 */ /* 0x000fca00078e02ff */
[----:B------:R-:W-:-:S04]  /*0a20*/  @!P4 IADD3 R18, P1, PT, R12, R29, RZ ;  /* 0x0000001d0c12c210 */ /* 0x000fc80007f3e0ff */
[----:B------:R-:W-:-:S05]  /*0a30*/  @!P4 LEA.HI.X.SX32 R29, R29, RZ, 0x1, P1 ;  /* 0x000000ff1d1dc211 */ /* 0x000fca00008f0eff */
[----:B------:R-:W-:Y:S02]  /*0a40*/  @!P4 IMAD R29, R29, 0x3, RZ ;  /* 0x000000031d1dc824 */ /* 0x000fe400078e02ff */
[----:B----4-:R-:W-:Y:S01]  /*0a50*/  @!P2 IMAD.WIDE.U32 R16, R19, 0x3, R16 ;  /* 0x000000031310a825 */ /* 0x010fe200078e0010 */
[----:B------:R-:W-:-:S03]  /*0a60*/  @!P3 IADD3 R19, P0, PT, R12, R13, RZ ;  /* 0x0000000d0c13b210 */ /* 0x000fc60007f1e0ff */
[----:B------:R-:W-:Y:S01]  /*0a70*/  @!P2 IMAD.IADD R17, R17, 0x1, R23 ;  /* 0x000000011111a824 */ /* 0x000fe200078e0217 */
[----:B------:R-:W-:Y:S02]  /*0a80*/  @!P3 LEA.HI.X.SX32 R13, R13, RZ, 0x1, P0 ;  /* 0x000000ff0d0db211 */ /* 0x000fe400000f0eff */
[----:B------:R-:W-:Y:S01]  /*0a90*/  ISETP.LT.OR P0, PT, R11, 0x1, !P5 ;  /* 0x000000010b00780c */ /* 0x000fe20006f01670 */
[----:B--2---:R-:W-:Y:S01]  /*0aa0*/  @!P3 IMAD.WIDE.U32 R24, R19, 0x3, R24 ;  /* 0x000000031318b825 */ /* 0x004fe200078e0018 */
[----:B------:R-:W2:Y:S02]  /*0ab0*/  @!P2 LDG.E.U8 R10, desc[UR6][R16.64+-0x2] ;  /* 0xfffffe06100aa981 */ /* 0x000ea4000c1e1100 */
[----:B------:R-:W-:Y:S01]  /*0ac0*/  ISETP.GT.OR P0, PT, R11, R15, P0 ;  /* 0x0000000f0b00720c */ /* 0x000fe20000704670 */
[----:B------:R-:W-:Y:S01]  /*0ad0*/  @!P3 IMAD R13, R13, 0x3, RZ ;  /* 0x000000030d0db824 */ /* 0x000fe200078e02ff */
[----:B------:R-:W4:Y:S04]  /*0ae0*/  @!P2 LDG.E.U8 R19, desc[UR6][R16.64+-0x3] ;  /* 0xfffffd061013a981 */ /* 0x000f28000c1e1100 */
[----:B------:R-:W-:-:S05]  /*0af0*/  @!P3 IADD3 R25, PT, PT, R25, R13, RZ ;  /* 0x0000000d1919b210 */ /* 0x000fca0007ffe0ff */
[----:B------:R-:W3:Y:S02]  /*0b00*/  @!P3 LDG.E.U8 R20, desc[UR6][R24.64+-0x3] ;  /* 0xfffffd061814b981 */ /* 0x000ee4000c1e1100 */
[----:B------:R-:W1:Y:S02]  /*0b10*/  @!P0 LDC.64 R22, c[0x0][0x380] ;  /* 0x0000e000ff168b82 */ /* 0x000e640000000a00 */
[----:B------:R-:W3:Y:S04]  /*0b20*/  @!P2 LDG.E.U8 R17, desc[UR6][R16.64+-0x1] ;  /* 0xffffff061011a981 */ /* 0x000ee8000c1e1100 */
[----:B------:R-:W3:Y:S04]  /*0b30*/  @!P3 LDG.E.U8 R13, desc[UR6][R24.64+-0x1] ;  /* 0xffffff06180db981 */ /* 0x000ee8000c1e1100 */
[----:B------:R0:W3:Y:S01]  /*0b40*/  @!P3 LDG.E.U8 R16, desc[UR6][R24.64+-0x2] ;  /* 0xfffffe061810b981 */ /* 0x0000e2000c1e1100 */
[----:B-----5:R-:W-:-:S04]  /*0b50*/  @!P4 IMAD.WIDE.U32 R26, R18, 0x3, R26 ;  /* 0x00000003121ac825 */ /* 0x020fc800078e001a */
[----:B------:R-:W-:-:S05]  /*0b60*/  @!P4 IMAD.IADD R27, R27, 0x1, R29 ;  /* 0x000000011b1bc824 */ /* 0x000fca00078e021d */
[----:B------:R-:W5:Y:S04]  /*0b70*/  @!P4 LDG.E.U8 R18, desc[UR6][R26.64+-0x2] ;  /* 0xfffffe061a12c981 */ /* 0x000f68000c1e1100 */
[----:B-1----:R-:W5:Y:S01]  /*0b80*/  @!P0 LDG.E.64 R22, desc[UR6][R22.64+0x8] ;  /* 0x0000080616168981 */ /* 0x002f62000c1e1b00 */
[----:B------:R-:W-:Y:S01]  /*0b90*/  ISETP.LT.OR P1, PT, R11, RZ, !P5 ;  /* 0x000000ff0b00720c */ /* 0x000fe20006f21670 */
[----:B------:R-:W-:-:S03]  /*0ba0*/  IMAD.MOV.U32 R28, RZ, RZ, RZ ;  /* 0x000000ffff1c7224 */ /* 0x000fc600078e00ff */
[C---:B------:R-:W-:Y:S02]  /*0bb0*/  ISETP.GE.OR P1, PT, R11.reuse, R15, P1 ;  /* 0x0000000f0b00720c */ /* 0x040fe40000f26670 */
[----:B0-----:R-:W-:Y:S02]  /*0bc0*/  CS2R R24, SRZ ;  /* 0x0000000000187805 */ /* 0x001fe4000001ff00 */
[----:B------:R-:W-:-:S05]  /*0bd0*/  @!P0 IADD3 R29, PT, PT, R11, -0x1, RZ ;  /* 0xffffffff0b1d8810 */ /* 0x000fca0007ffe0ff */
[----:B------:R-:W-:Y:S01]  /*0be0*/  @!P0 IMAD R29, R14, R29, R12 ;  /* 0x0000001d0e1d8224 */ /* 0x000fe200078e020c */
[----:B--2---:R-:W-:Y:S01]  /*0bf0*/  @!P2 I2FP.F32.U32 R28, R10 ;  /* 0x0000000a001ca245 */ /* 0x004fe20000201000 */
[----:B------:R-:W-:Y:S01]  /*0c00*/  HFMA2 R10, -RZ, RZ, 0, 0 ;  /* 0x00000000ff0a7431 */ /* 0x000fe200000001ff */
[----:B----4-:R-:W-:-:S05]  /*0c10*/  @!P2 I2FP.F32.U32 R10, R19 ;  /* 0x00000013000aa245 */ /* 0x010fca0000201000 */
[----:B------:R-:W-:Y:S01]  /*0c20*/  FFMA R19, R10, UR8, RZ ;  /* 0x000000080a137c23 */ /* 0x000fe200080000ff */
[----:B---3--:R-:W-:Y:S01]  /*0c30*/  @!P3 I2FP.F32.U32 R24, R20 ;  /* 0x000000140018b245 */ /* 0x008fe20000201000 */
[----:B------:R-:W-:Y:S02]  /*0c40*/  IMAD.MOV.U32 R10, RZ, RZ, RZ ;  /* 0x000000ffff0a7224 */ /* 0x000fe400078e00ff */
[----:B------:R-:W-:Y:S01]  /*0c50*/  IMAD.MOV.U32 R20, RZ, RZ, RZ ;  /* 0x000000ffff147224 */ /* 0x000fe200078e00ff */
[----:B------:R-:W-:Y:S02]  /*0c60*/  @!P2 I2FP.F32.U32 R10, R17 ;  /* 0x00000011000aa245 */ /* 0x000fe40000201000 */
[----:B------:R-:W-:Y:S02]  /*0c70*/  @!P3 I2FP.F32.U32 R20, R16 ;  /* 0x000000100014b245 */ /* 0x000fe40000201000 */
[----:B------:R-:W0:Y:S01]  /*0c80*/  @!P1 LDC.64 R16, c[0x0][0x380] ;  /* 0x0000e000ff109b82 */ /* 0x000e220000000a00 */
[----:B------:R-:W-:Y:S01]  /*0c90*/  FFMA R24, R24, UR9, R19 ;  /* 0x0000000918187c23 */ /* 0x000fe20008000013 */
[----:B------:R-:W-:Y:S01]  /*0ca0*/  FFMA R19, R28, UR8, RZ ;  /* 0x000000081c137c23 */ /* 0x000fe200080000ff */
[----:B------:R-:W-:-:S02]  /*0cb0*/  @!P3 I2FP.F32.U32 R25, R13 ;  /* 0x0000000d0019b245 */ /* 0x000fc40000201000 */
[----:B------:R-:W2:Y:S01]  /*0cc0*/  @!P4 LDG.E.U8 R13, desc[UR6][R26.64+-0x3] ;  /* 0xfffffd061a0dc981 */ /* 0x000ea2000c1e1100 */
[----:B------:R-:W-:-:S03]  /*0cd0*/  FFMA R20, R20, UR9, R19 ;  /* 0x0000000914147c23 */ /* 0x000fc60008000013 */
[----:B------:R1:W3:Y:S01]  /*0ce0*/  @!P4 LDG.E.U8 R19, desc[UR6][R26.64+-0x1] ;  /* 0xffffff061a13c981 */ /* 0x0002e2000c1e1100 */
[----:B-----5:R-:W-:-:S04]  /*0cf0*/  @!P0 IMAD.WIDE R22, R29, 0x3, R22 ;  /* 0x000000031d168825 */ /* 0x020fc800078e0216 */
[----:B------:R-:W-:Y:S01]  /*0d00*/  IMAD.MOV.U32 R29, RZ, RZ, RZ ;  /* 0x000000ffff1d7224 */ /* 0x000fe200078e00ff */
[----:B------:R-:W-:Y:S02]  /*0d10*/  @!P4 I2FP.F32.U32 R29, R18 ;  /* 0x00000012001dc245 */ /* 0x000fe40000201000 */
[----:B------:R-:W4:Y:S04]  /*0d20*/  @!P0 LDG.E.U8 R18, desc[UR6][R22.64] ;  /* 0x0000000616128981 */ /* 0x000f28000c1e1100 */
[----:B0-----:R-:W5:Y:S01]  /*0d30*/  @!P1 LDG.E.64 R16, desc[UR6][R16.64+0x8] ;  /* 0x0000080610109981 */ /* 0x001f62000c1e1b00 */
[----:B------:R-:W-:Y:S01]  /*0d40*/  FFMA R10, R10, UR8, RZ ;  /* 0x000000080a0a7c23 */ /* 0x000fe200080000ff */
[----:B------:R-:W-:-:S03]  /*0d50*/  ISETP.LT.OR P3, PT, R11, -0x1, !P5 ;  /* 0xffffffff0b00780c */ /* 0x000fc60006f61670 */
[----:B------:R-:W-:Y:S01]  /*0d60*/  FFMA R25, R25, UR9, R10 ;  /* 0x0000000919197c23 */ /* 0x000fe2000800000a */
[----:B------:R-:W-:Y:S01]  /*0d70*/  HFMA2 R10, -RZ, RZ, 0, 0 ;  /* 0x00000000ff0a7431 */ /* 0x000fe200000001ff */
[----:B------:R-:W-:Y:S01]  /*0d80*/  ISETP.GE.OR P3, PT, R21, R15, P3 ;  /* 0x0000000f1500720c */ /* 0x000fe20001f66670 */
[----:B-1----:R-:W-:Y:S01]  /*0d90*/  IMAD.MOV.U32 R27, RZ, RZ, RZ ;  /* 0x000000ffff1b7224 */ /* 0x002fe200078e00ff */
[----:B--2---:R-:W-:Y:S01]  /*0da0*/  @!P4 I2FP.F32.U32 R27, R13 ;  /* 0x0000000d001bc245 */ /* 0x004fe20000201000 */
[----:B------:R-:W-:Y:S01]  /*0db0*/  IMAD R13, R14, R11, R12 ;  /* 0x0000000b0e0d7224 */ /* 0x000fe200078e020c */
[----:B---3--:R-:W-:-:S05]  /*0dc0*/  @!P4 I2FP.F32.U32 R10, R19 ;  /* 0x00000013000ac245 */ /* 0x008fca0000201000 */
[----:B------:R-:W-:Y:S01]  /*0dd0*/  FFMA R19, R10, UR10, R25 ;  /* 0x0000000a0a137c23 */ /* 0x000fe20008000019 */
[----:B------:R-:W-:Y:S01]  /*0de0*/  IMAD.MOV.U32 R25, RZ, RZ, RZ ;  /* 0x000000ffff197224 */ /* 0x000fe200078e00ff */
[----:B------:R-:W2:Y:S01]  /*0df0*/  @!P0 LDG.E.U8 R10, desc[UR6][R22.64+0x1] ;  /* 0x00000106160a8981 */ /* 0x000ea2000c1e1100 */
[----:B----4-:R-:W-:Y:S01]  /*0e00*/  @!P0 I2FP.F32.U32 R25, R18 ;  /* 0x0000001200198245 */ /* 0x010fe20000201000 */
[----:B-----5:R-:W-:Y:S02]  /*0e10*/  @!P1 IMAD.WIDE R16, R13, 0x3, R16 ;  /* 0x000000030d109825 */ /* 0x020fe400078e0210 */
[----:B------:R-:W3:Y:S04]  /*0e20*/  @!P0 LDG.E.U8 R23, desc[UR6][R22.64+0x2] ;  /* 0x0000020616178981 */ /* 0x000ee8000c1e1100 */
[----:B------:R-:W4:Y:S04]  /*0e30*/  @!P1 LDG.E.U8 R18, desc[UR6][R16.64] ;  /* 0x0000000610129981 */ /* 0x000f28000c1e1100 */
[----:B------:R-:W5:Y:S04]  /*0e40*/  @!P1 LDG.E.U8 R26, desc[UR6][R16.64+0x2] ;  /* 0x00000206101a9981 */ /* 0x000f68000c1e1100 */
[----:B------:R0:W4:Y:S02]  /*0e50*/  @!P1 LDG.E.U8 R22, desc[UR6][R16.64+0x1] ;  /* 0x0000010610169981 */ /* 0x000124000c1e1100 */
[----:B0-----:R-:W0:Y:S02]  /*0e60*/  @!P3 LDC.64 R16, c[0x0][0x380] ;  /* 0x0000e000ff10bb82 */ /* 0x001e240000000a00 */
[----:B0-----:R-:W5:Y:S01]  /*0e70*/  @!P3 LDG.E.64 R16, desc[UR6][R16.64+0x8] ;  /* 0x000008061010b981 */ /* 0x001f62000c1e1b00 */
[----:B------:R-:W-:-:S02]  /*0e80*/  @!P3 IMAD R21, R14, R21, R12 ;  /* 0x000000150e15b224 */ /* 0x000fc400078e020c */
[----:B------:R-:W-:Y:S01]  /*0e90*/  FFMA R24, R27, UR10, R24 ;  /* 0x0000000a1b187c23 */ /* 0x000fe20008000018 */
[----:B------:R-:W-:Y:S02]  /*0ea0*/  IMAD.MOV.U32 R27, RZ, RZ, RZ ;  /* 0x000000ffff1b7224 */ /* 0x000fe400078e00ff */
[----:B------:R-:W-:Y:S01]  /*0eb0*/  FFMA R20, R29, UR10, R20 ;  /* 0x0000000a1d147c23 */ /* 0x000fe20008000014 */
[----:B------:R-:W-:-:S04]  /*0ec0*/  IADD3 R29, PT, PT, R12, 0x1, RZ ;  /* 0x000000010c1d7810 */ /* 0x000fc80007ffe0ff */
[----:B------:R-:W-:Y:S01]  /*0ed0*/  ISETP.GE.AND P2, PT, R29, R14, PT ;  /* 0x0000000e1d00720c */ /* 0x000fe20003f46270 */
[----:B------:R-:W-:-:S03]  /*0ee0*/  FFMA R24, R25, UR11, R24 ;  /* 0x0000000b19187c23 */ /* 0x000fc60008000018 */
[----:B------:R-:W-:-:S04]  /*0ef0*/  ISETP.GT.AND P2, PT, R12, -0x2, !P2 ;  /* 0xfffffffe0c00780c */ /* 0x000fc80005744270 */
[----:B------:R-:W-:-:S04]  /*0f00*/  ISETP.LT.OR P4, PT, R11, 0x1, !P2 ;  /* 0x000000010b00780c */ /* 0x000fc80005781670 */
[----:B------:R-:W-:Y:S02]  /*0f10*/  ISETP.GT.OR P4, PT, R11, R15, P4 ;  /* 0x0000000f0b00720c */ /* 0x000fe40002784670 */
[----:B--2---:R-:W-:-:S05]  /*0f20*/  @!P0 I2FP.F32.U32 R27, R10 ;  /* 0x0000000a001b8245 */ /* 0x004fca0000201000 */
[----:B------:R-:W-:Y:S01]  /*0f30*/  FFMA R28, R27, UR11, R20 ;  /* 0x0000000b1b1c7c23 */ /* 0x000fe20008000014 */
[----:B------:R-:W-:Y:S01]  /*0f40*/  IMAD.MOV.U32 R20, RZ, RZ, RZ ;  /* 0x000000ffff147224 */ /* 0x000fe200078e00ff */
[----:B---3--:R-:W-:Y:S02]  /*0f50*/  @!P0 I2FP.F32.U32 R20, R23 ;  /* 0x0000001700148245 */ /* 0x008fe40000201000 */
[----:B------:R-:W-:Y:S01]  /*0f60*/  ISETP.LT.OR P0, PT, R11, RZ, !P2 ;  /* 0x000000ff0b00720c */ /* 0x000fe20005701670 */
[----:B------:R-:W-:-:S03]  /*0f70*/  IMAD.MOV.U32 R23, RZ, RZ, RZ ;  /* 0x000000ffff177224 */ /* 0x000fc600078e00ff */
[----:B------:R-:W-:Y:S02]  /*0f80*/  ISETP.GE.OR P0, PT, R11, R15, P0 ;  /* 0x0000000f0b00720c */ /* 0x000fe40000706670 */
[----:B----4-:R-:W-:Y:S01]  /*0f90*/  @!P1 I2FP.F32.U32 R23, R22 ;  /* 0x0000001600179245 */ /* 0x010fe20000201000 */
[----:B-----5:R-:W-:-:S05]  /*0fa0*/  @!P3 IMAD.WIDE R16, R21, 0x3, R16 ;  /* 0x000000031510b825 */ /* 0x020fca00078e0210 */
[----:B------:R-:W2:Y:S04]  /*0fb0*/  @!P3 LDG.E.U8 R10, desc[UR6][R16.64+0x1] ;  /* 0x00000106100ab981 */ /* 0x000ea8000c1e1100 */
[----:B------:R-:W3:Y:S04]  /*0fc0*/  @!P3 LDG.E.U8 R21, desc[UR6][R16.64] ;  /* 0x000000061015b981 */ /* 0x000ee8000c1e1100 */
[----:B------:R0:W4:Y:S01]  /*0fd0*/  @!P3 LDG.E.U8 R25, desc[UR6][R16.64+0x2] ;  /* 0x000002061019b981 */ /* 0x000122000c1e1100 */
[----:B------:R-:W-:Y:S01]  /*0fe0*/  FFMA R22, R20, UR11, R19 ;  /* 0x0000000b14167c23 */ /* 0x000fe20008000013 */
[----:B------:R-:W-:Y:S01]  /*0ff0*/  FFMA R20, R23, UR12, R28 ;  /* 0x0000000c17147c23 */ /* 0x000fe2000800001c */
[----:B------:R-:W-:Y:S01]  /*1000*/  HFMA2 R23, -RZ, RZ, 0, 0 ;  /* 0x00000000ff177431 */ /* 0x000fe200000001ff */
[----:B0-----:R-:W0:Y:S01]  /*1010*/  @!P4 LDC.64 R16, c[0x0][0x380] ;  /* 0x0000e000ff10cb82 */ /* 0x001e220000000a00 */
[----:B------:R-:W-:-:S07]  /*1020*/  @!P1 I2FP.F32.U32 R23, R18 ;  /* 0x0000001200179245 */ /* 0x000fce0000201000 */
[----:B------:R-:W1:Y:S01]  /*1030*/  @!P0 LDC.64 R18, c[0x0][0x380] ;  /* 0x0000e000ff128b82 */ /* 0x000e620000000a00 */
[----:B0-----:R-:W5:Y:S04]  /*1040*/  @!P4 LDG.E.64 R16, desc[UR6][R16.64+0x8] ;  /* 0x000008061010c981 */ /* 0x001f68000c1e1b00 */
[----:B-1----:R-:W5:Y:S01]  /*1050*/  @!P0 LDG.E.64 R18, desc[UR6][R18.64+0x8] ;  /* 0x0000080612128981 */ /* 0x002f62000c1e1b00 */
[----:B------:R-:W-:Y:S02]  /*1060*/  IMAD.MOV.U32 R29, RZ, RZ, RZ ;  /* 0x000000ffff1d7224 */ /* 0x000fe400078e00ff */
[----:B------:R-:W-:Y:S01]  /*1070*/  FFMA R23, R23, UR12, R24 ;  /* 0x0000000c17177c23 */ /* 0x000fe20008000018 */
[----:B------:R-:W-:Y:S01]  /*1080*/  IMAD.MOV.U32 R27, RZ, RZ, RZ ;  /* 0x000000ffff1b7224 */ /* 0x000fe200078e00ff */
[----:B------:R-:W-:Y:S01]  /*1090*/  @!P1 I2FP.F32.U32 R27, R26 ;  /* 0x0000001a001b9245 */ /* 0x000fe20000201000 */
[----:B------:R-:W-:Y:S01]  /*10a0*/  @!P0 IMAD R24, R14, R11, RZ ;  /* 0x0000000b0e188224 */ /* 0x000fe200078e02ff */
[----:B------:R-:W-:-:S03]  /*10b0*/  ISETP.LT.OR P2, PT, R11, -0x1, !P2 ;  /* 0xffffffff0b00780c */ /* 0x000fc60005741670 */
[----:B------:R-:W-:Y:S01]  /*10c0*/  FFMA R22, R27, UR12, R22 ;  /* 0x0000000c1b167c23 */ /* 0x000fe20008000016 */
[----:B------:R-:W-:Y:S01]  /*10d0*/  IMAD.MOV.U32 R27, RZ, RZ, RZ ;  /* 0x000000ffff1b7224 */ /* 0x000fe200078e00ff */
[----:B--2---:R-:W-:Y:S01]  /*10e0*/  @!P3 I2FP.F32.U32 R29, R10 ;  /* 0x0000000a001db245 */ /* 0x004fe20000201000 */
[----:B------:R-:W-:-:S04]  /*10f0*/  HFMA2 R10, -RZ, RZ, 0, 0 ;  /* 0x00000000ff0a7431 */ /* 0x000fc800000001ff */
[----:B------:R-:W-:Y:S01]  /*1100*/  FFMA R20, R29, UR13, R20 ;  /* 0x0000000d1d147c23 */ /* 0x000fe20008000014 */
[C---:B------:R-:W-:Y:S01]  /*1110*/  @!P4 VIADD R29, R11.reuse, 0xffffffff ;  /* 0xffffffff0b1dc836 */ /* 0x040fe20000000000 */
[----:B------:R-:W-:Y:S02]  /*1120*/  IADD3 R11, PT, PT, R11, 0x1, RZ ;  /* 0x000000010b0b7810 */ /* 0x000fe40007ffe0ff */
[----:B---3--:R-:W-:Y:S02]  /*1130*/  @!P3 I2FP.F32.U32 R10, R21 ;  /* 0x00000015000ab245 */ /* 0x008fe40000201000 */
[----:B------:R-:W-:Y:S02]  /*1140*/  ISETP.GE.OR P2, PT, R11, R15, P2 ;  /* 0x0000000f0b00720c */ /* 0x000fe40001746670 */
[----:B----4-:R-:W-:Y:S01]  /*1150*/  @!P3 I2FP.F32.U32 R27, R25 ;  /* 0x00000019001bb245 */ /* 0x010fe20000201000 */
[----:B------:R-:W-:Y:S01]  /*1160*/  FFMA R21, R10, UR13, R23 ;  /* 0x0000000d0a157c23 */ /* 0x000fe20008000017 */
[----:B------:R-:W-:Y:S01]  /*1170*/  @!P0 IADD3 R25, P1, PT, R12, R24, RZ ;  /* 0x000000180c198210 */ /* 0x000fe20007f3e0ff */
[----:B------:R-:W-:-:S02]  /*1180*/  @!P4 IMAD R29, R14, R29, RZ ;  /* 0x0000001d0e1dc224 */ /* 0x000fc400078e02ff */
[----:B------:R-:W-:Y:S01]  /*1190*/  FFMA R23, R27, UR13, R22 ;  /* 0x0000000d1b177c23 */ /* 0x000fe20008000016 */
[--C-:B------:R-:W-:Y:S02]  /*11a0*/  @!P0 SHF.R.S32.HI R27, RZ, 0x1f, R12.reuse ;  /* 0x0000001fff1b8819 */ /* 0x100fe4000001140c */
[--C-:B------:R-:W-:Y:S02]  /*11b0*/  @!P4 SHF.R.S32.HI R22, RZ, 0x1f, R12.reuse ;  /* 0x0000001fff16c819 */ /* 0x100fe4000001140c */
[----:B------:R-:W-:Y:S01]  /*11c0*/  @!P0 LEA.HI.X.SX32 R24, R24, R27, 0x1, P1 ;  /* 0x0000001b18188211 */ /* 0x000fe200008f0eff */
[----:B------:R-:W-:Y:S01]  /*11d0*/  @!P2 IMAD R11, R14, R11, RZ ;  /* 0x0000000b0e0ba224 */ /* 0x000fe200078e02ff */
[----:B------:R-:W-:Y:S02]  /*11e0*/  @!P4 IADD3 R27, P1, PT, R12, R29, RZ ;  /* 0x0000001d0c1bc210 */ /* 0x000fe40007f3e0ff */
[----:B------:R-:W-:Y:S02]  /*11f0*/  @!P2 SHF.R.S32.HI R10, RZ, 0x1f, R12 ;  /* 0x0000001fff0aa819 */ /* 0x000fe4000001140c */
[----:B------:R-:W-:-:S02]  /*1200*/  @!P4 LEA.HI.X.SX32 R22, R29, R22, 0x1, P1 ;  /* 0x000000161d16c211 */ /* 0x000fc400008f0eff */
[----:B------:R-:W-:-:S04]  /*1210*/  @!P2 IADD3 R26, P1, PT, R12, R11, RZ ;  /* 0x0000000b0c1aa210 */ /* 0x000fc80007f3e0ff */
[----:B------:R-:W-:Y:S02]  /*1220*/  @!P2 LEA.HI.X.SX32 R12, R11, R10, 0x1, P1 ;  /* 0x0000000a0b0ca211 */ /* 0x000fe400008f0eff */
[----:B------:R-:W0:Y:S01]  /*1230*/  @!P2 LDC.64 R10, c[0x0][0x380] ;  /* 0x0000e000ff0aab82 */ /* 0x000e220000000a00 */
[----:B-----5:R-:W-:-:S04]  /*1240*/  @!P4 IMAD.WIDE.U32 R16, R27, 0x3, R16 ;  /* 0x000000031b10c825 */ /* 0x020fc800078e0010 */
[----:B------:R-:W-:-:S04]  /*1250*/  @!P4 IMAD R27, R22, 0x3, RZ ;  /* 0x00000003161bc824 */ /* 0x000fc800078e02ff */
[----:B------:R-:W-:Y:S02]  /*1260*/  @!P4 IMAD.IADD R17, R17, 0x1, R27 ;  /* 0x000000011111c824 */ /* 0x000fe400078e021b */
[----:B------:R-:W-:-:S03]  /*1270*/  @!P0 IMAD.WIDE.U32 R18, R25, 0x3, R18 ;  /* 0x0000000319128825 */ /* 0x000fc600078e0012 */
[----:B------:R-:W2:Y:S04]  /*1280*/  @!P4 LDG.E.U8 R22, desc[UR6][R16.64+0x3] ;  /* 0x000003061016c981 */ /* 0x000ea8000c1e1100 */
[----:B------:R-:W3:Y:S04]  /*1290*/  @!P4 LDG.E.U8 R25, desc[UR6][R16.64+0x4] ;  /* 0x000004061019c981 */ /* 0x000ee8000c1e1100 */
[----:B0-----:R-:W4:Y:S01]  /*12a0*/  @!P2 LDG.E.64 R10, desc[UR6][R10.64+0x8] ;  /* 0x000008060a0aa981 */ /* 0x001f22000c1e1b00 */
[----:B------:R-:W-:-:S04]  /*12b0*/  @!P0 IMAD R27, R24, 0x3, RZ ;  /* 0x00000003181b8824 */ /* 0x000fc800078e02ff */
[----:B------:R-:W-:Y:S01]  /*12c0*/  @!P0 IMAD.IADD R19, R19, 0x1, R27 ;  /* 0x0000000113138824 */ /* 0x000fe200078e021b */
[----:B------:R0:W5:Y:S01]  /*12d0*/  @!P4 LDG.E.U8 R17, desc[UR6][R16.64+0x5] ;  /* 0x000005061011c981 */ /* 0x000162000c1e1100 */
[----:B------:R-:W-:-:S03]  /*12e0*/  @!P2 IMAD R27, R12, 0x3, RZ ;  /* 0x000000030c1ba824 */ /* 0x000fc600078e02ff */
[----:B------:R-:W5:Y:S04]  /*12f0*/  @!P0 LDG.E.U8 R12, desc[UR6][R18.64+0x4] ;  /* 0x00000406120c8981 */ /* 0x000f68000c1e1100 */
[----:B------:R-:W5:Y:S01]  /*1300*/  @!P0 LDG.E.U8 R24, desc[UR6][R18.64+0x3] ;  /* 0x0000030612188981 */ /* 0x000f62000c1e1100 */
[----:B0-----:R-:W-:Y:S01]  /*1310*/  HFMA2 R16, -RZ, RZ, 0, 0 ;  /* 0x00000000ff107431 */ /* 0x001fe200000001ff */
[----:B--2---:R-:W-:Y:S01]  /*1320*/  @!P4 I2FP.F32.U32 R16, R22 ;  /* 0x000000160010c245 */ /* 0x004fe20000201000 */
[----:B------:R-:W-:Y:S02]  /*1330*/  IMAD.MOV.U32 R22, RZ, RZ, RZ ;  /* 0x000000ffff167224 */ /* 0x000fe400078e00ff */
[----:B----4-:R-:W-:Y:S01]  /*1340*/  @!P2 IMAD.WIDE.U32 R10, R26, 0x3, R10 ;  /* 0x000000031a0aa825 */ /* 0x010fe200078e000a */
[----:B---3--:R-:W-:Y:S01]  /*1350*/  @!P4 I2FP.F32.U32 R22, R25 ;  /* 0x000000190016c245 */ /* 0x008fe20000201000 */
[----:B------:R-:W2:Y:S02]  /*1360*/  @!P0 LDG.E.U8 R26, desc[UR6][R18.64+0x5] ;  /* 0x00000506121a8981 */ /* 0x000ea4000c1e1100 */
[----:B------:R-:W-:-:S05]  /*1370*/  @!P2 IMAD.IADD R11, R11, 0x1, R27 ;  /* 0x000000010b0ba824 */ /* 0x000fca00078e021b */
[----:B------:R-:W3:Y:S04]  /*1380*/  @!P2 LDG.E.U8 R25, desc[UR6][R10.64+0x4] ;  /* 0x000004060a19a981 */ /* 0x000ee8000c1e1100 */
[----:B------:R-:W4:Y:S04]  /*1390*/  @!P2 LDG.E.U8 R27, desc[UR6][R10.64+0x3] ;  /* 0x000003060a1ba981 */ /* 0x000f28000c1e1100 */
[----:B------:R0:W4:Y:S02]  /*13a0*/  @!P2 LDG.E.U8 R28, desc[UR6][R10.64+0x5] ;  /* 0x000005060a1ca981 */ /* 0x000124000c1e1100 */
[----:B0-----:R-:W0:Y:S02]  /*13b0*/  LDC.64 R10, c[0x0][0x388] ;  /* 0x0000e200ff0a7b82 */ /* 0x001e240000000a00 */
[----:B0-----:R-:W4:Y:S01]  /*13c0*/  LDG.E.64 R10, desc[UR6][R10.64+0x8] ;  /* 0x000008060a0a7981 */ /* 0x001f22000c1e1b00 */
[----:B------:R-:W-:Y:S01]  /*13d0*/  FFMA R21, R16, UR14, R21 ;  /* 0x0000000e10157c23 */ /* 0x000fe20008000015 */
[----:B------:R-:W-:-:S02]  /*13e0*/  HFMA2 R16, -RZ, RZ, 0, 0 ;  /* 0x00000000ff107431 */ /* 0x000fc400000001ff */
[----:B------:R-:W-:Y:S01]  /*13f0*/  FFMA R20, R22, UR14, R20 ;  /* 0x0000000e16147c23 */ /* 0x000fe20008000014 */
[----:B------:R-:W-:Y:S02]  /*1400*/  CS2R R18, SRZ ;  /* 0x0000000000127805 */ /* 0x000fe4000001ff00 */
[----:B-----5:R-:W-:Y:S01]  /*1410*/  @!P4 I2FP.F32.U32 R16, R17 ;  /* 0x000000110010c245 */ /* 0x020fe20000201000 */
[----:B------:R-:W-:Y:S01]  /*1420*/  IMAD.MOV.U32 R17, RZ, RZ, RZ ;  /* 0x000000ffff117224 */ /* 0x000fe200078e00ff */
[----:B------:R-:W-:Y:S01]  /*1430*/  @!P0 I2FP.F32.U32 R17, R12 ;  /* 0x0000000c00118245 */ /* 0x000fe20000201000 */
[----:B------:R-:W-:Y:S01]  /*1440*/  IMAD.MOV.U32 R12, RZ, RZ, RZ ;  /* 0x000000ffff0c7224 */ /* 0x000fe200078e00ff */
[----:B------:R-:W-:-:S03]  /*1450*/  @!P0 I2FP.F32.U32 R12, R24 ;  /* 0x00000018000c8245 */ /* 0x000fc60000201000 */
[----:B------:R-:W-:Y:S01]  /*1460*/  FFMA R29, R17, UR15, R20 ;  /* 0x0000000f111d7c23 */ /* 0x000fe20008000014 */
[----:B------:R-:W-:Y:S01]  /*1470*/  MOV R17, RZ ;  /* 0x000000ff00117202 */ /* 0x000fe20000000f00 */
[----:B------:R-:W-:Y:S01]  /*1480*/  FFMA R20, R12, UR15, R21 ;  /* 0x0000000f0c147c23 */ /* 0x000fe20008000015 */
[----:B------:R-:W-:Y:S01]  /*1490*/  FFMA R16, R16, UR14, R23 ;  /* 0x0000000e10107c23 */ /* 0x000fe20008000017 */
[----:B--2---:R-:W-:Y:S02]  /*14a0*/  @!P0 I2FP.F32.U32 R17, R26 ;  /* 0x0000001a00118245 */ /* 0x004fe40000201000 */
[----:B---3--:R-:W-:-:S03]  /*14b0*/  @!P2 I2FP.F32.U32 R18, R25 ;  /* 0x000000190012a245 */ /* 0x008fc60000201000 */
[----:B------:R-:W-:Y:S01]  /*14c0*/  FFMA R17, R17, UR15, R16 ;  /* 0x0000000f11117c23 */ /* 0x000fe20008000010 */
[----:B----4-:R-:W-:Y:S01]  /*14d0*/  @!P2 I2FP.F32.U32 R19, R27 ;  /* 0x0000001b0013a245 */ /* 0x010fe20000201000 */
[----:B------:R-:W-:Y:S01]  /*14e0*/  FFMA R12, R18, UR16, R29 ;  /* 0x00000010120c7c23 */ /* 0x000fe2000800001d */
[----:B------:R-:W-:Y:S01]  /*14f0*/  IMAD.MOV.U32 R18, RZ, RZ, RZ ;  /* 0x000000ffff127224 */ /* 0x000fe200078e00ff */
[----:B------:R-:W-:Y:S02]  /*1500*/  @!P2 I2FP.F32.U32 R18, R28 ;  /* 0x0000001c0012a245 */ /* 0x000fe40000201000 */
[----:B------:R-:W-:-:S03]  /*1510*/  FFMA R19, R19, UR16, R20 ;  /* 0x0000001013137c23 */ /* 0x000fc60008000014 */
[----:B------:R-:W-:Y:S01]  /*1520*/  FFMA R18, R18, UR16, R17 ;  /* 0x0000001012127c23 */ /* 0x000fe20008000011 */
[----:B------:R-:W-:Y:S08]  /*1530*/  F2I.U32.TRUNC.NTZ R12, R12 ;  /* 0x0000000c000c7305 */ /* 0x000ff0000020f000 */
[----:B------:R-:W0:Y:S08]  /*1540*/  F2I.U32.TRUNC.NTZ R19, R19 ;  /* 0x0000001300137305 */ /* 0x000e30000020f000 */
[----:B------:R-:W1:Y:S01]  /*1550*/  F2I.U32.TRUNC.NTZ R17, R18 ;  /* 0x0000001200117305 */ /* 0x000e62000020f000 */
[----:B------:R-:W-:-:S05]  /*1560*/  IMAD.WIDE R10, R13, 0x3, R10 ;  /* 0x000000030d0a7825 */ /* 0x000fca00078e020a */
[----:B0-----:R2:W-:Y:S04]  /*1570*/  STG.E.U8 desc[UR6][R10.64], R19 ;  /* 0x000000130a007986 */ /* 0x0015e8000c101106 */
[----:B------:R2:W-:Y:S04]  /*1580*/  STG.E.U8 desc[UR6][R10.64+0x1], R12 ;  /* 0x0000010c0a007986 */ /* 0x0005e8000c101106 */
[----:B-1----:R2:W-:Y:S02]  /*1590*/  STG.E.U8 desc[UR6][R10.64+0x2], R17 ;  /* 0x000002110a007986 */ /* 0x0025e4000c101106 */
.L_x_1:
[----:B0--3--:R-:W-:Y:S05]  /*15a0*/  BSYNC.RECONVERGENT B0 ;  /* 0x0000000000007941 */ /* 0x009fea0003800200 */
.L_x_0:
[----:B------:R-:W-:Y:S05]  /*15b0*/  @P6 EXIT ;  /* 0x000000000000694d */ /* 0x000fea0003800000 */
[----:B------:R-:W-:-:S13]  /*15c0*/  ISETP.LE.AND P0, PT, R3, UR4, PT ;  /* 0x0000000403007c0c */ /* 0x000fda000bf03270 */
[----:B------:R-:W-:Y:S05]  /*15d0*/  @!P0 BRA `(.L_x_2) ;  /* 0xfffffff000248947 */ /* 0x000fea000383ffff */
[----:B------:R-:W-:Y:S05]  /*15e0*/  EXIT ;  /* 0x000000000000794d */ /* 0x000fea0003800000 */
.L_x_3:
[----:B------:R-:W-:-:S00]  /*15f0*/  BRA `(.L_x_3) ;  /* 0xfffffffc00fc7947 */ /* 0x000fc0000383ffff */
[----:B------:R-:W-:-:S00]  /*1600*/  NOP ;  /* 0x0000000000007918 */ /* 0x000fc00000000000 */
[----:B------:R-:W-:-:S00]  /*1610*/  NOP ;  /* 0x0000000000007918 */ /* 0x000fc00000000000 */
[----:B------:R-:W-:-:S00]  /*1620*/  NOP ;  /* 0x0000000000007918 */ /* 0x000fc00000000000 */
[----:B------:R-:W-:-:S00]  /*1630*/  NOP ;  /* 0x0000000000007918 */ /* 0x000fc00000000000 */
[----:B------:R-:W-:-:S00]  /*1640*/  NOP ;  /* 0x0000000000007918 */ /* 0x000fc00000000000 */
[----:B------:R-:W-:-:S00]  /*1650*/  NOP ;  /* 0x0000000000007918 */ /* 0x000fc00000000000 */
[----:B------:R-:W-:-:S00]  /*1660*/  NOP ;  /* 0x0000000000007918 */ /* 0x000fc00000000000 */
[----:B------:R-:W-:-:S00]  /*1670*/  NOP ;  /* 0x0000000000007918 */ /* 0x000fc00000000000 */
.L_x_4:


//--------------------- .nv.shared.reserved.0     --------------------------
	.section	.nv.shared.reserved.0,"aw",@nobits
	.weak		__nv_reservedSMEM_offset_0_alias
	.size		__nv_reservedSMEM_offset_0_alias, 0, 64
	.other		__nv_reservedSMEM_offset_0_alias,@"STO_CUDA_RESERVED_SHARED STV_DEFAULT"
__nv_reservedSMEM_offset_0_alias:
	.zero		0
	.zero		64


//--------------------- .nv.constant0._Z11blur_kernelP8PPMImageS0_ --------------------------
	.section	.nv.constant0._Z11blur_kernelP8PPMImageS0_,"a",@progbits
	.sectionflags	@""
	.align	4
.nv.constant0._Z11blur_kernelP8PPMImageS0_:
	.zero		912


//--------------------- SYMBOLS --------------------------

	.type		.nv.reservedSmem.offset0,@object
	.size		.nv.reservedSmem.offset0,0x4
